//
// Generated by NVIDIA NVVM Compiler
//
// Compiler Build ID: CL-36424714
// Cuda compilation tools, release 13.0, V13.0.88
// Based on NVVM 20.0.0
//

.version 9.0
.target sm_100
.address_size 64

	// .globl	_Z11calculatePidiPd

.visible .entry _Z11calculatePidiPd(
	.param .f64 _Z11calculatePidiPd_param_0,
	.param .u32 _Z11calculatePidiPd_param_1,
	.param .u64 .ptr .align 1 _Z11calculatePidiPd_param_2
)
{
	.reg .pred 	%p<4>;
	.reg .b32 	%r<11>;
	.reg .b64 	%rd<8>;
	.reg .b64 	%fd<18>;

	ld.param.f64 	%fd5, [_Z11calculatePidiPd_param_0];
	ld.param.u32 	%r6, [_Z11calculatePidiPd_param_1];
	ld.param.u64 	%rd5, [_Z11calculatePidiPd_param_2];
	cvta.to.global.u64 	%rd1, %rd5;
	mov.u32 	%r7, %ctaid.x;
	mov.u32 	%r1, %ntid.x;
	mov.u32 	%r8, %tid.x;
	mad.lo.s32 	%r10, %r7, %r1, %r8;
	setp.ge.s32 	%p1, %r10, %r6;
	mov.f64 	%fd17, 0d0000000000000000;
	@%p1 bra 	$L__BB0_3;
	mov.u32 	%r9, %nctaid.x;
	mul.lo.s32 	%r3, %r1, %r9;
	mov.f64 	%fd17, 0d0000000000000000;
$L__BB0_2:
	cvt.rn.f64.s32 	%fd8, %r10;
	add.f64 	%fd9, %fd8, 0d3FE0000000000000;
	mul.f64 	%fd10, %fd5, %fd9;
	fma.rn.f64 	%fd11, %fd10, %fd10, 0d3FF0000000000000;
	mov.f64 	%fd12, 0d4010000000000000;
	div.rn.f64 	%fd13, %fd12, %fd11;
	add.f64 	%fd17, %fd17, %fd13;
	add.s32 	%r10, %r10, %r3;
	setp.lt.s32 	%p2, %r10, %r6;
	@%p2 bra 	$L__BB0_2;
$L__BB0_3:
	mul.f64 	%fd4, %fd5, %fd17;
	ld.global.u64 	%rd7, [%rd1];
$L__BB0_4:
	mov.b64 	%fd14, %rd7;
	add.f64 	%fd15, %fd4, %fd14;
	mov.b64 	%rd6, %fd15;
	atom.relaxed.global.cas.b64 	%rd4, [%rd1], %rd7, %rd6;
	setp.ne.s64 	%p3, %rd7, %rd4;
	mov.u64 	%rd7, %rd4;
	@%p3 bra 	$L__BB0_4;
	ret;

}


// ===== COMPILED SASS (sm_100) =====

	.target	sm_100

	.elftype	@"ET_EXEC"


//--------------------- .note.nv.tkinfo           --------------------------
	.section	.note.nv.tkinfo,"",@"SHT_NOTE"
	.sectionflags	@"SHF_NOTE_NV_TKINFO"
	.tkinfo
        /*0018*/ 	.word	0x00000002
        /*0030*/ 	.string	""
        /*0030*/ 	.string	"ptxas"
        /*0030*/ 	.string	"Cuda compilation tools, release 13.0, V13.0.88"
        /*0030*/ 	.string	"Build cuda_13.0.r13.0/compiler.36424714_0"
        /*0030*/ 	.string	"-arch sm_100 -m 64 "



//--------------------- .note.nv.cuinfo           --------------------------
	.section	.note.nv.cuinfo,"",@"SHT_NOTE"
	.sectionflags	@"SHF_NOTE_NV_CUINFO"
        /*0018*/ 	.short	0x0002
        /*001a*/ 	.short	0x0064
        /*001c*/ 	.short	0x0082
	.zero		2


//--------------------- .nv.info                  --------------------------
	.section	.nv.info,"",@"SHT_CUDA_INFO"
	.align	4


	//----- nvinfo : EIATTR_REGCOUNT
	.align		4
        /*0000*/ 	.byte	0x04, 0x2f
        /*0002*/ 	.short	(.L_1 - .L_0)
	.align		4
.L_0:
        /*0004*/ 	.word	index@(_Z11calculatePidiPd)
        /*0008*/ 	.word	0x00000018


	//----- nvinfo : EIATTR_FRAME_SIZE
	.align		4
.L_1:
        /*000c*/ 	.byte	0x04, 0x11
        /*000e*/ 	.short	(.L_3 - .L_2)
	.align		4
.L_2:
        /*0010*/ 	.word	index@($__internal_0_$__cuda_sm20_div_rn_f64_full)
        /*0014*/ 	.word	0x00000000


	//----- nvinfo : EIATTR_FRAME_SIZE
	.align		4
.L_3:
        /*0018*/ 	.byte	0x04, 0x11
        /*001a*/ 	.short	(.L_5 - .L_4)
	.align		4
.L_4:
        /*001c*/ 	.word	index@(_Z11calculatePidiPd)
        /*0020*/ 	.word	0x00000000


	//----- nvinfo : EIATTR_MIN_STACK_SIZE
	.align		4
.L_5:
        /*0024*/ 	.byte	0x04, 0x12
        /*0026*/ 	.short	(.L_7 - .L_6)
	.align		4
.L_6:
        /*0028*/ 	.word	index@(_Z11calculatePidiPd)
        /*002c*/ 	.word	0x00000000
.L_7:


//--------------------- .nv.compat                --------------------------
	.section	.nv.compat,"",@"SHT_CUDA_COMPAT_INFO"
	.align	4
        /*0000*/ 	.byte	0x02, 0x09, 0x00, 0x00, 0x02, 0x02, 0x01, 0x00, 0x02, 0x05, 0x05, 0x00, 0x03, 0x07, 0x01, 0x01
        /*0010*/ 	.byte	0x02, 0x03, 0x00, 0x00, 0x02, 0x06, 0x01, 0x00, 0x04, 0x0b, 0x08, 0x00, 0x01, 0x00, 0x00, 0x00
        /*0020*/ 	.byte	0x00, 0x00, 0x00, 0x00


//--------------------- .nv.info._Z11calculatePidiPd --------------------------
	.section	.nv.info._Z11calculatePidiPd,"",@"SHT_CUDA_INFO"
	.sectionflags	@""
	.align	4


	//----- nvinfo : EIATTR_CUDA_API_VERSION
	.align		4
        /*0000*/ 	.byte	0x04, 0x37
        /*0002*/ 	.short	(.L_9 - .L_8)
.L_8:
        /*0004*/ 	.word	0x00000082


	//----- nvinfo : EIATTR_KPARAM_INFO
	.align		4
.L_9:
        /*0008*/ 	.byte	0x04, 0x17
        /*000a*/ 	.short	(.L_11 - .L_10)
.L_10:
        /*000c*/ 	.word	0x00000000
        /*0010*/ 	.short	0x0002
        /*0012*/ 	.short	0x0010
        /*0014*/ 	.byte	0x00, 0xf5, 0x21, 0x00


	//----- nvinfo : EIATTR_KPARAM_INFO
	.align		4
.L_11:
        /*0018*/ 	.byte	0x04, 0x17
        /*001a*/ 	.short	(.L_13 - .L_12)
.L_12:
        /*001c*/ 	.word	0x00000000
        /*0020*/ 	.short	0x0001
        /*0022*/ 	.short	0x0008
        /*0024*/ 	.byte	0x00, 0xf0, 0x11, 0x00


	//----- nvinfo : EIATTR_KPARAM_INFO
	.align		4
.L_13:
        /*0028*/ 	.byte	0x04, 0x17
        /*002a*/ 	.short	(.L_15 - .L_14)
.L_14:
        /*002c*/ 	.word	0x00000000
        /*0030*/ 	.short	0x0000
        /*0032*/ 	.short	0x0000
        /*0034*/ 	.byte	0x00, 0xf0, 0x21, 0x00


	//----- nvinfo : EIATTR_SPARSE_MMA_MASK
	.align		4
.L_15:
        /*0038*/ 	.byte	0x03, 0x50
        /*003a*/ 	.short	0x0000


	//----- nvinfo : EIATTR_MAXREG_COUNT
	.align		4
        /*003c*/ 	.byte	0x03, 0x1b
        /*003e*/ 	.short	0x00ff


	//----- nvinfo : EIATTR_MERCURY_ISA_VERSION
	.align		4
        /*0040*/ 	.byte	0x03, 0x5f
        /*0042*/ 	.short	0x0101


	//----- nvinfo : EIATTR_VRC_CTA_INIT_COUNT
	.align		4
        /*0044*/ 	.byte	0x02, 0x4a
	.zero		1
	.zero		1


	//----- nvinfo : EIATTR_EXIT_INSTR_OFFSETS
	.align		4
        /*0048*/ 	.byte	0x04, 0x1c
        /*004a*/ 	.short	(.L_17 - .L_16)


	//   ....[0]....
.L_16:
        /*004c*/ 	.word	0x00000370


	//----- nvinfo : EIATTR_CRS_STACK_SIZE
	.align		4
.L_17:
        /*0050*/ 	.byte	0x04, 0x1e
        /*0052*/ 	.short	(.L_19 - .L_18)
.L_18:
        /*0054*/ 	.word	0x00000000


	//----- nvinfo : EIATTR_CBANK_PARAM_SIZE
	.align		4
.L_19:
        /*0058*/ 	.byte	0x03, 0x19
        /*005a*/ 	.short	0x0018


	//----- nvinfo : EIATTR_PARAM_CBANK
	.align		4
        /*005c*/ 	.byte	0x04, 0x0a
        /*005e*/ 	.short	(.L_21 - .L_20)
	.align		4
.L_20:
        /*0060*/ 	.word	index@(.nv.constant0._Z11calculatePidiPd)
        /*0064*/ 	.short	0x0380
        /*0066*/ 	.short	0x0018


	//----- nvinfo : EIATTR_SW_WAR
	.align		4
.L_21:
        /*0068*/ 	.byte	0x04, 0x36
        /*006a*/ 	.short	(.L_23 - .L_22)
.L_22:
        /*006c*/ 	.word	0x00000008
.L_23:


//--------------------- .nv.callgraph             --------------------------
	.section	.nv.callgraph,"",@"SHT_CUDA_CALLGRAPH"
	.align	4
	.sectionentsize	8
	.align		4
        /*0000*/ 	.word	0x00000000
	.align		4
        /*0004*/ 	.word	0xffffffff
	.align		4
        /*0008*/ 	.word	0x00000000
	.align		4
        /*000c*/ 	.word	0xfffffffe
	.align		4
        /*0010*/ 	.word	0x00000000
	.align		4
        /*0014*/ 	.word	0xfffffffd
	.align		4
        /*0018*/ 	.word	0x00000000
	.align		4
        /*001c*/ 	.word	0xfffffffc


//--------------------- .text._Z11calculatePidiPd --------------------------
	.section	.text._Z11calculatePidiPd,"ax",@progbits
	.align	128
        .global         _Z11calculatePidiPd
        .type           _Z11calculatePidiPd,@function
        .size           _Z11calculatePidiPd,(.L_x_11 - _Z11calculatePidiPd)
        .other          _Z11calculatePidiPd,@"STO_CUDA_ENTRY STV_DEFAULT"
_Z11calculatePidiPd:
.text._Z11calculatePidiPd:
[----:B------:R-:W-:Y:S01]  /*0000*/  LDC R1, c[0x0][0x37c] ;  /* 0x0000df00ff017b82 */ /* 0x000fe20000000800 */
[----:B------:R-:W0:Y:S07]  /*0010*/  S2R R0, SR_TID.X ;  /* 0x0000000000007919 */ /* 0x000e2e0000002100 */
[----:B------:R-:W0:Y:S01]  /*0020*/  S2UR UR6, SR_CTAID.X ;  /* 0x00000000000679c3 */ /* 0x000e220000002500 */
[----:B------:R-:W1:Y:S01]  /*0030*/  LDCU UR7, c[0x0][0x388] ;  /* 0x00007100ff0777ac */ /* 0x000e620008000800 */
[----:B------:R-:W-:Y:S01]  /*0040*/  BSSY.RECONVERGENT B0, `(.L_x_0) ;  /* 0x0000027000007945 */ /* 0x000fe20003800200 */
[----:B------:R-:W-:Y:S01]  /*0050*/  CS2R R4, SRZ ;  /* 0x0000000000047805 */ /* 0x000fe2000001ff00 */
[----:B------:R-:W2:Y:S04]  /*0060*/  LDCU.64 UR4, c[0x0][0x358] ;  /* 0x00006b00ff0477ac */ /* 0x000ea80008000a00 */
[----:B------:R-:W0:Y:S01]  /*0070*/  LDC R7, c[0x0][0x360] ;  /* 0x0000d800ff077b82 */ /* 0x000e220000000800 */
[----:B------:R-:W3:Y:S01]  /*0080*/  LDCU.64 UR8, c[0x0][0x380] ;  /* 0x00007000ff0877ac */ /* 0x000ee20008000a00 */
[----:B------:R-:W4:Y:S01]  /*0090*/  LDCU UR10, c[0x0][0x388] ;  /* 0x00007100ff0a77ac */ /* 0x000f220008000800 */
[----:B0-----:R-:W-:-:S05]  /*00a0*/  IMAD R0, R7, UR6, R0 ;  /* 0x0000000607007c24 */ /* 0x001fca000f8e0200 */
[----:B-1----:R-:W-:-:S13]  /*00b0*/  ISETP.GE.AND P0, PT, R0, UR7, PT ;  /* 0x0000000700007c0c */ /* 0x002fda000bf06270 */
[----:B--234-:R-:W-:Y:S05]  /*00c0*/  @P0 BRA `(.L_x_1) ;  /* 0x0000000000780947 */ /* 0x01cfea0003800000 */
[----:B------:R-:W0:Y:S01]  /*00d0*/  LDCU UR6, c[0x0][0x370] ;  /* 0x00006e00ff0677ac */ /* 0x000e220008000800 */
[----:B------:R-:W-:Y:S01]  /*00e0*/  CS2R R4, SRZ ;  /* 0x0000000000047805 */ /* 0x000fe2000001ff00 */
[----:B0-----:R-:W-:-:S07]  /*00f0*/  IMAD R7, R7, UR6, RZ ;  /* 0x0000000607077c24 */ /* 0x001fce000f8e02ff */
.L_x_4:
[----:B------:R0:W1:Y:S01]  /*0100*/  I2F.F64 R2, R0 ;  /* 0x0000000000027312 */ /* 0x0000620000201c00 */
[----:B------:R-:W-:Y:S01]  /*0110*/  BSSY.RECONVERGENT B1, `(.L_x_2) ;  /* 0x0000017000017945 */ /* 0x000fe20003800200 */
[----:B0-----:R-:W-:-:S05]  /*0120*/  IMAD.IADD R0, R7, 0x1, R0 ;  /* 0x0000000107007824 */ /* 0x001fca00078e0200 */
[----:B------:R-:W-:Y:S01]  /*0130*/  ISETP.GE.AND P1, PT, R0, UR10, PT ;  /* 0x0000000a00007c0c */ /* 0x000fe2000bf26270 */
[----:B-1----:R-:W-:-:S08]  /*0140*/  DADD R2, R2, 0.5 ;  /* 0x3fe0000002027429 */ /* 0x002fd00000000000 */
[----:B------:R-:W-:-:S08]  /*0150*/  DMUL R2, R2, UR8 ;  /* 0x0000000802027c28 */ /* 0x000fd00008000000 */
[----:B------:R-:W-:Y:S01]  /*0160*/  DFMA R8, R2, R2, 1 ;  /* 0x3ff000000208742b */ /* 0x000fe20000000002 */
[----:B------:R-:W-:-:S05]  /*0170*/  IMAD.MOV.U32 R2, RZ, RZ, 0x1 ;  /* 0x00000001ff027424 */ /* 0x000fca00078e00ff */
[----:B------:R-:W0:Y:S02]  /*0180*/  MUFU.RCP64H R3, R9 ;  /* 0x0000000900037308 */ /* 0x000e240000001800 */
[----:B0-----:R-:W-:-:S08]  /*0190*/  DFMA R10, -R8, R2, 1 ;  /* 0x3ff00000080a742b */ /* 0x001fd00000000102 */
[----:B------:R-:W-:-:S08]  /*01a0*/  DFMA R10, R10, R10, R10 ;  /* 0x0000000a0a0a722b */ /* 0x000fd0000000000a */
[----:B------:R-:W-:-:S08]  /*01b0*/  DFMA R10, R2, R10, R2 ;  /* 0x0000000a020a722b */ /* 0x000fd00000000002 */
[----:B------:R-:W-:-:S08]  /*01c0*/  DFMA R2, -R8, R10, 1 ;  /* 0x3ff000000802742b */ /* 0x000fd0000000010a */
[----:B------:R-:W-:-:S08]  /*01d0*/  DFMA R2, R10, R2, R10 ;  /* 0x000000020a02722b */ /* 0x000fd0000000000a */
[----:B------:R-:W-:-:S08]  /*01e0*/  DMUL R10, R2, 4 ;  /* 0x40100000020a7828 */ /* 0x000fd00000000000 */
[----:B------:R-:W-:-:S08]  /*01f0*/  DFMA R12, -R8, R10, 4 ;  /* 0x40100000080c742b */ /* 0x000fd0000000010a */
[----:B------:R-:W-:-:S10]  /*0200*/  DFMA R2, R2, R12, R10 ;  /* 0x0000000c0202722b */ /* 0x000fd4000000000a */
[----:B------:R-:W-:-:S05]  /*0210*/  FFMA R6, RZ, R9, R3 ;  /* 0x00000009ff067223 */ /* 0x000fca0000000003 */
[----:B------:R-:W-:-:S13]  /*0220*/  FSETP.GT.AND P0, PT, |R6|, 1.469367938527859385e-39, PT ;  /* 0x001000000600780b */ /* 0x000fda0003f04200 */
[----:B------:R-:W-:Y:S05]  /*0230*/  @P0 BRA `(.L_x_3) ;  /* 0x0000000000100947 */ /* 0x000fea0003800000 */
[----:B------:R-:W-:-:S07]  /*0240*/  MOV R6, 0x260 ;  /* 0x0000026000067802 */ /* 0x000fce0000000f00 */
[----:B------:R-:W-:Y:S05]  /*0250*/  CALL.REL.NOINC `($__internal_0_$__cuda_sm20_div_rn_f64_full) ;  /* 0x0000000000487944 */ /* 0x000fea0003c00000 */
[----:B------:R-:W-:Y:S02]  /*0260*/  IMAD.MOV.U32 R2, RZ, RZ, R12 ;  /* 0x000000ffff027224 */ /* 0x000fe400078e000c */
[----:B------:R-:W-:-:S07]  /*0270*/  IMAD.MOV.U32 R3, RZ, RZ, R13 ;  /* 0x000000ffff037224 */ /* 0x000fce00078e000d */
.L_x_3:
[----:B------:R-:W-:Y:S05]  /*0280*/  BSYNC.RECONVERGENT B1 ;  /* 0x0000000000017941 */ /* 0x000fea0003800200 */
.L_x_2:
[----:B------:R-:W-:Y:S01]  /*0290*/  DADD R4, R2, R4 ;  /* 0x0000000002047229 */ /* 0x000fe20000000004 */
[----:B------:R-:W-:Y:S10]  /*02a0*/  @!P1 BRA `(.L_x_4) ;  /* 0xfffffffc00949947 */ /* 0x000ff4000383ffff */
.L_x_1:
[----:B------:R-:W-:Y:S05]  /*02b0*/  BSYNC.RECONVERGENT B0 ;  /* 0x0000000000007941 */ /* 0x000fea0003800200 */
.L_x_0:
[----:B------:R-:W0:Y:S02]  /*02c0*/  LDC.64 R2, c[0x0][0x390] ;  /* 0x0000e400ff027b82 */ /* 0x000e240000000a00 */
[----:B0-----:R0:W5:Y:S01]  /*02d0*/  LDG.E.64 R8, desc[UR4][R2.64] ;  /* 0x0000000402087981 */ /* 0x001162000c1e1b00 */
[----:B------:R-:W1:Y:S02]  /*02e0*/  LDCU.64 UR4, c[0x0][0x380] ;  /* 0x00007000ff0477ac */ /* 0x000e640008000a00 */
.L_x_5:
[----:B-1---5:R-:W-:Y:S01]  /*02f0*/  DFMA R10, R4, UR4, R8 ;  /* 0x00000004040a7c2b */ /* 0x022fe20008000008 */
[----:B------:R-:W-:Y:S09]  /*0300*/  YIELD ;  /* 0x0000000000007946 */ /* 0x000ff20003800000 */
[----:B------:R-:W2:Y:S02]  /*0310*/  ATOMG.E.CAS.64.STRONG.GPU PT, R10, [R2], R8, R10 ;  /* 0x00000008020a73a9 */ /* 0x000ea400001ee50a */
[----:B--2---:R-:W-:Y:S01]  /*0320*/  ISETP.NE.U32.AND P0, PT, R8, R10, PT ;  /* 0x0000000a0800720c */ /* 0x004fe20003f05070 */
[----:B------:R-:W-:-:S03]  /*0330*/  IMAD.MOV.U32 R8, RZ, RZ, R10 ;  /* 0x000000ffff087224 */ /* 0x000fc600078e000a */
[----:B------:R-:W-:Y:S01]  /*0340*/  ISETP.NE.AND.EX P0, PT, R9, R11, PT, P0 ;  /* 0x0000000b0900720c */ /* 0x000fe20003f05300 */
[----:B------:R-:W-:-:S12]  /*0350*/  IMAD.MOV.U32 R9, RZ, RZ, R11 ;  /* 0x000000ffff097224 */ /* 0x000fd800078e000b */
[----:B------:R-:W-:Y:S05]  /*0360*/  @P0 BRA `(.L_x_5) ;  /* 0xfffffffc00e00947 */ /* 0x000fea000383ffff */
[----:B------:R-:W-:Y:S05]  /*0370*/  EXIT ;  /* 0x000000000000794d */ /* 0x000fea0003800000 */
        .weak           $__internal_0_$__cuda_sm20_div_rn_f64_full
        .type           $__internal_0_$__cuda_sm20_div_rn_f64_full,@function
        .size           $__internal_0_$__cuda_sm20_div_rn_f64_full,(.L_x_11 - $__internal_0_$__cuda_sm20_div_rn_f64_full)
$__internal_0_$__cuda_sm20_div_rn_f64_full:
[C---:B------:R-:W-:Y:S01]  /*0380*/  FSETP.GEU.AND P0, PT, |R9|.reuse, 1.469367938527859385e-39, PT ;  /* 0x001000000900780b */ /* 0x040fe20003f0e200 */
[----:B------:R-:W-:Y:S01]  /*0390*/  IMAD.MOV.U32 R10, RZ, RZ, 0x1 ;  /* 0x00000001ff0a7424 */ /* 0x000fe200078e00ff */
[C---:B------:R-:W-:Y:S01]  /*03a0*/  LOP3.LUT R2, R9.reuse, 0x800fffff, RZ, 0xc0, !PT ;  /* 0x800fffff09027812 */ /* 0x040fe200078ec0ff */
[----:B------:R-:W-:Y:S01]  /*03b0*/  IMAD.MOV.U32 R21, RZ, RZ, 0x40100000 ;  /* 0x40100000ff157424 */ /* 0x000fe200078e00ff */
[----:B------:R-:W-:Y:S01]  /*03c0*/  LOP3.LUT R20, R9, 0x7ff00000, RZ, 0xc0, !PT ;  /* 0x7ff0000009147812 */ /* 0x000fe200078ec0ff */
[----:B------:R-:W-:Y:S01]  /*03d0*/  BSSY.RECONVERGENT B2, `(.L_x_6) ;  /* 0x0000045000027945 */ /* 0x000fe20003800200 */
[----:B------:R-:W-:Y:S01]  /*03e0*/  LOP3.LUT R3, R2, 0x3ff00000, RZ, 0xfc, !PT ;  /* 0x3ff0000002037812 */ /* 0x000fe200078efcff */
[----:B------:R-:W-:Y:S01]  /*03f0*/  IMAD.MOV.U32 R2, RZ, RZ, R8 ;  /* 0x000000ffff027224 */ /* 0x000fe200078e0008 */
[----:B------:R-:W-:-:S05]  /*0400*/  ISETP.LE.U32.AND P2, PT, R20, 0x40100000, PT ;  /* 0x401000001400780c */ /* 0x000fca0003f43070 */
[----:B------:R-:W-:-:S06]  /*0410*/  @!P0 DMUL R2, R8, 8.98846567431157953865e+307 ;  /* 0x7fe0000008028828 */ /* 0x000fcc0000000000 */
[----:B------:R-:W0:Y:S04]  /*0420*/  MUFU.RCP64H R11, R3 ;  /* 0x00000003000b7308 */ /* 0x000e280000001800 */
[----:B------:R-:W-:Y:S01]  /*0430*/  @!P0 LOP3.LUT R20, R3, 0x7ff00000, RZ, 0xc0, !PT ;  /* 0x7ff0000003148812 */ /* 0x000fe200078ec0ff */
[----:B0-----:R-:W-:-:S08]  /*0440*/  DFMA R12, R10, -R2, 1 ;  /* 0x3ff000000a0c742b */ /* 0x001fd00000000802 */
[----:B------:R-:W-:-:S08]  /*0450*/  DFMA R12, R12, R12, R12 ;  /* 0x0000000c0c0c722b */ /* 0x000fd0000000000c */
[----:B------:R-:W-:Y:S01]  /*0460*/  DFMA R10, R10, R12, R10 ;  /* 0x0000000c0a0a722b */ /* 0x000fe2000000000a */
[----:B------:R-:W-:Y:S02]  /*0470*/  IMAD.MOV.U32 R12, RZ, RZ, 0x1ca00000 ;  /* 0x1ca00000ff0c7424 */ /* 0x000fe400078e00ff */
[----:B------:R-:W-:-:S05]  /*0480*/  VIADD R13, R21, 0xffffffff ;  /* 0xffffffff150d7836 */ /* 0x000fca0000000000 */
[----:B------:R-:W-:Y:S01]  /*0490*/  DFMA R14, R10, -R2, 1 ;  /* 0x3ff000000a0e742b */ /* 0x000fe20000000802 */
[----:B------:R-:W-:Y:S01]  /*04a0*/  ISETP.GT.U32.AND P0, PT, R13, 0x7feffffe, PT ;  /* 0x7feffffe0d00780c */ /* 0x000fe20003f04070 */
[----:B------:R-:W-:-:S05]  /*04b0*/  VIADD R13, R20, 0xffffffff ;  /* 0xffffffff140d7836 */ /* 0x000fca0000000000 */
[----:B------:R-:W-:Y:S01]  /*04c0*/  ISETP.GT.U32.OR P0, PT, R13, 0x7feffffe, P0 ;  /* 0x7feffffe0d00780c */ /* 0x000fe20000704470 */
[----:B------:R-:W-:Y:S01]  /*04d0*/  DFMA R10, R10, R14, R10 ;  /* 0x0000000e0a0a722b */ /* 0x000fe2000000000a */
[----:B------:R-:W-:Y:S01]  /*04e0*/  SEL R15, R12, 0x63400000, !P2 ;  /* 0x634000000c0f7807 */ /* 0x000fe20005000000 */
[----:B------:R-:W-:-:S06]  /*04f0*/  IMAD.MOV.U32 R14, RZ, RZ, RZ ;  /* 0x000000ffff0e7224 */ /* 0x000fcc00078e00ff */
[----:B------:R-:W-:-:S08]  /*0500*/  DMUL R16, R10, R14 ;  /* 0x0000000e0a107228 */ /* 0x000fd00000000000 */
[----:B------:R-:W-:-:S08]  /*0510*/  DFMA R18, R16, -R2, R14 ;  /* 0x800000021012722b */ /* 0x000fd0000000000e */
[----:B------:R-:W-:Y:S01]  /*0520*/  DFMA R10, R10, R18, R16 ;  /* 0x000000120a0a722b */ /* 0x000fe20000000010 */
[----:B------:R-:W-:Y:S10]  /*0530*/  @P0 BRA `(.L_x_7) ;  /* 0x0000000000740947 */ /* 0x000ff40003800000 */
[----:B------:R-:W-:Y:S01]  /*0540*/  LOP3.LUT R17, R9, 0x7ff00000, RZ, 0xc0, !PT ;  /* 0x7ff0000009117812 */ /* 0x000fe200078ec0ff */
[----:B------:R-:W-:-:S03]  /*0550*/  IMAD.MOV.U32 R13, RZ, RZ, 0x40100000 ;  /* 0x40100000ff0d7424 */ /* 0x000fc600078e00ff */
[----:B------:R-:W-:Y:S01]  /*0560*/  ISETP.LE.U32.AND P0, PT, R17, 0x40100000, PT ;  /* 0x401000001100780c */ /* 0x000fe20003f03070 */
[----:B------:R-:W-:-:S03]  /*0570*/  IMAD.MOV R16, RZ, RZ, -R17 ;  /* 0x000000ffff107224 */ /* 0x000fc600078e0a11 */
[----:B------:R-:W-:Y:S02]  /*0580*/  SEL R12, R12, 0x63400000, !P0 ;  /* 0x634000000c0c7807 */ /* 0x000fe40004000000 */
[----:B------:R-:W-:Y:S01]  /*0590*/  VIADDMNMX R13, R16, R13, 0xb9600000, !PT ;  /* 0xb9600000100d7446 */ /* 0x000fe2000780010d */
[----:B------:R-:W-:-:S03]  /*05a0*/  IMAD.MOV.U32 R16, RZ, RZ, RZ ;  /* 0x000000ffff107224 */ /* 0x000fc600078e00ff */
[----:B------:R-:W-:-:S05]  /*05b0*/  VIMNMX R13, PT, PT, R13, 0x46a00000, PT ;  /* 0x46a000000d0d7848 */ /* 0x000fca0003fe0100 */
[----:B------:R-:W-:-:S04]  /*05c0*/  IMAD.IADD R18, R13, 0x1, -R12 ;  /* 0x000000010d127824 */ /* 0x000fc800078e0a0c */
[----:B------:R-:W-:-:S06]  /*05d0*/  VIADD R17, R18, 0x7fe00000 ;  /* 0x7fe0000012117836 */ /* 0x000fcc0000000000 */
[----:B------:R-:W-:-:S10]  /*05e0*/  DMUL R12, R10, R16 ;  /* 0x000000100a0c7228 */ /* 0x000fd40000000000 */
[----:B------:R-:W-:-:S13]  /*05f0*/  FSETP.GTU.AND P0, PT, |R13|, 1.469367938527859385e-39, PT ;  /* 0x001000000d00780b */ /* 0x000fda0003f0c200 */
[----:B------:R-:W-:Y:S05]  /*0600*/  @P0 BRA `(.L_x_8) ;  /* 0x0000000000840947 */ /* 0x000fea0003800000 */
[----:B------:R-:W-:Y:S01]  /*0610*/  DFMA R2, R10, -R2, R14 ;  /* 0x800000020a02722b */ /* 0x000fe2000000000e */
[----:B------:R-:W-:-:S09]  /*0620*/  IMAD.MOV.U32 R16, RZ, RZ, RZ ;  /* 0x000000ffff107224 */ /* 0x000fd200078e00ff */
[C---:B------:R-:W-:Y:S02]  /*0630*/  FSETP.NEU.AND P0, PT, R3.reuse, RZ, PT ;  /* 0x000000ff0300720b */ /* 0x040fe40003f0d000 */
[----:B------:R-:W-:-:S04]  /*0640*/  LOP3.LUT R9, R3, 0x80000000, R9, 0x48, !PT ;  /* 0x8000000003097812 */ /* 0x000fc800078e4809 */
[----:B------:R-:W-:-:S07]  /*0650*/  LOP3.LUT R17, R9, R17, RZ, 0xfc, !PT ;  /* 0x0000001109117212 */ /* 0x000fce00078efcff */
[----:B------:R-:W-:Y:S05]  /*0660*/  @!P0 BRA `(.L_x_8) ;  /* 0x00000000006c8947 */ /* 0x000fea0003800000 */
[----:B------:R-:W-:Y:S02]  /*0670*/  IMAD.MOV R3, RZ, RZ, -R18 ;  /* 0x000000ffff037224 */ /* 0x000fe400078e0a12 */
[----:B------:R-:W-:-:S06]  /*0680*/  IMAD.MOV.U32 R2, RZ, RZ, RZ ;  /* 0x000000ffff027224 */ /* 0x000fcc00078e00ff */
[----:B------:R-:W-:Y:S02]  /*0690*/  DFMA R2, R12, -R2, R10 ;  /* 0x800000020c02722b */ /* 0x000fe4000000000a */
[----:B------:R-:W-:-:S04]  /*06a0*/  DMUL.RP R10, R10, R16 ;  /* 0x000000100a0a7228 */ /* 0x000fc80000008000 */
[----:B------:R-:W-:-:S04]  /*06b0*/  IADD3 R2, PT, PT, -R18, -0x43300000, RZ ;  /* 0xbcd0000012027810 */ /* 0x000fc80007ffe1ff */
[----:B------:R-:W-:Y:S02]  /*06c0*/  FSETP.NEU.AND P0, PT, |R3|, R2, PT ;  /* 0x000000020300720b */ /* 0x000fe40003f0d200 */
[----:B------:R-:W-:Y:S02]  /*06d0*/  LOP3.LUT R9, R11, R9, RZ, 0x3c, !PT ;  /* 0x000000090b097212 */ /* 0x000fe400078e3cff */
[----:B------:R-:W-:Y:S02]  /*06e0*/  FSEL R12, R10, R12, !P0 ;  /* 0x0000000c0a0c7208 */ /* 0x000fe40004000000 */
[----:B------:R-:W-:Y:S01]  /*06f0*/  FSEL R13, R9, R13, !P0 ;  /* 0x0000000d090d7208 */ /* 0x000fe20004000000 */
[----:B------:R-:W-:Y:S06]  /*0700*/  BRA `(.L_x_8) ;  /* 0x0000000000447947 */ /* 0x000fec0003800000 */
.L_x_7:
[----:B------:R-:W-:-:S14]  /*0710*/  DSETP.NAN.AND P0, PT, R8, R8, PT ;  /* 0x000000080800722a */ /* 0x000fdc0003f08000 */
[----:B------:R-:W-:Y:S05]  /*0720*/  @P0 BRA `(.L_x_9) ;  /* 0x0000000000340947 */ /* 0x000fea0003800000 */
[----:B------:R-:W-:Y:S01]  /*0730*/  ISETP.NE.AND P0, PT, R21, R20, PT ;  /* 0x000000141500720c */ /* 0x000fe20003f05270 */
[----:B------:R-:W-:Y:S02]  /*0740*/  IMAD.MOV.U32 R12, RZ, RZ, 0x0 ;  /* 0x00000000ff0c7424 */ /* 0x000fe400078e00ff */
[----:B------:R-:W-:-:S10]  /*0750*/  IMAD.MOV.U32 R13, RZ, RZ, -0x80000 ;  /* 0xfff80000ff0d7424 */ /* 0x000fd400078e00ff */
[----:B------:R-:W-:Y:S05]  /*0760*/  @!P0 BRA `(.L_x_8) ;  /* 0x00000000002c8947 */ /* 0x000fea0003800000 */
[----:B------:R-:W-:Y:S02]  /*0770*/  ISETP.NE.AND P0, PT, R21, 0x7ff00000, PT ;  /* 0x7ff000001500780c */ /* 0x000fe40003f05270 */
[----:B------:R-:W-:Y:S02]  /*0780*/  LOP3.LUT R8, R9, 0x40100000, RZ, 0x3c, !PT ;  /* 0x4010000009087812 */ /* 0x000fe400078e3cff */
[----:B------:R-:W-:Y:S02]  /*0790*/  ISETP.EQ.OR P0, PT, R20, RZ, !P0 ;  /* 0x000000ff1400720c */ /* 0x000fe40004702670 */
[----:B------:R-:W-:-:S11]  /*07a0*/  LOP3.LUT R13, R8, 0x80000000, RZ, 0xc0, !PT ;  /* 0x80000000080d7812 */ /* 0x000fd600078ec0ff */
[----:B------:R-:W-:Y:S01]  /*07b0*/  @P0 LOP3.LUT R2, R13, 0x7ff00000, RZ, 0xfc, !PT ;  /* 0x7ff000000d020812 */ /* 0x000fe200078efcff */
[----:B------:R-:W-:Y:S02]  /*07c0*/  @!P0 IMAD.MOV.U32 R12, RZ, RZ, RZ ;  /* 0x000000ffff0c8224 */ /* 0x000fe400078e00ff */
[----:B------:R-:W-:Y:S02]  /*07d0*/  @P0 IMAD.MOV.U32 R12, RZ, RZ, RZ ;  /* 0x000000ffff0c0224 */ /* 0x000fe400078e00ff */
[----:B------:R-:W-:Y:S01]  /*07e0*/  @P0 IMAD.MOV.U32 R13, RZ, RZ, R2 ;  /* 0x000000ffff0d0224 */ /* 0x000fe200078e0002 */
[----:B------:R-:W-:Y:S06]  /*07f0*/  BRA `(.L_x_8) ;  /* 0x0000000000087947 */ /* 0x000fec0003800000 */
.L_x_9:
[----:B------:R-:W-:Y:S01]  /*0800*/  LOP3.LUT R13, R9, 0x80000, RZ, 0xfc, !PT ;  /* 0x00080000090d7812 */ /* 0x000fe200078efcff */
[----:B------:R-:W-:-:S07]  /*0810*/  IMAD.MOV.U32 R12, RZ, RZ, R8 ;  /* 0x000000ffff0c7224 */ /* 0x000fce00078e0008 */
.L_x_8:
[----:B------:R-:W-:Y:S05]  /*0820*/  BSYNC.RECONVERGENT B2 ;  /* 0x0000000000027941 */ /* 0x000fea0003800200 */
.L_x_6:
[----:B------:R-:W-:Y:S02]  /*0830*/  IMAD.MOV.U32 R2, RZ, RZ, R6 ;  /* 0x000000ffff027224 */ /* 0x000fe400078e0006 */
[----:B------:R-:W-:-:S04]  /*0840*/  IMAD.MOV.U32 R3, RZ, RZ, 0x0 ;  /* 0x00000000ff037424 */ /* 0x000fc800078e00ff */
[----:B------:R-:W-:Y:S05]  /*0850*/  RET.REL.NODEC R2 `(_Z11calculatePidiPd) ;  /* 0xfffffff402e87950 */ /* 0x000fea0003c3ffff */
.L_x_10:
[----:B------:R-:W-:-:S00]  /*0860*/  BRA `(.L_x_10) ;  /* 0xfffffffc00fc7947 */ /* 0x000fc0000383ffff */
[----:B------:R-:W-:-:S00]  /*0870*/  NOP ;  /* 0x0000000000007918 */ /* 0x000fc00000000000 */
        /* <DEDUP_REMOVED lines=8> */
.L_x_11:


//--------------------- .nv.shared.reserved.0     --------------------------
	.section	.nv.shared.reserved.0,"aw",@nobits
	.weak		__nv_reservedSMEM_offset_0_alias
	.size		__nv_reservedSMEM_offset_0_alias, 0, 64
	.other		__nv_reservedSMEM_offset_0_alias,@"STO_CUDA_RESERVED_SHARED STV_DEFAULT"
__nv_reservedSMEM_offset_0_alias:
	.zero		0
	.zero		64


//--------------------- .nv.constant0._Z11calculatePidiPd --------------------------
	.section	.nv.constant0._Z11calculatePidiPd,"a",@progbits
	.sectionflags	@""
	.align	4
.nv.constant0._Z11calculatePidiPd:
	.zero		920


//--------------------- SYMBOLS --------------------------

	.type		.nv.reservedSmem.offset0,@object
	.size		.nv.reservedSmem.offset0,0x4
